	.headerflags	@"EF_CUDA_TEXMODE_UNIFIED EF_CUDA_64BIT_ADDRESS EF_CUDA_ACCELERATORS EF_CUDA_SM90 EF_CUDA_VIRTUAL_SM(EF_CUDA_SM90)"
	.elftype	@"ET_EXEC"


//--------------------- .nv.info                  --------------------------
	.section	.nv.info,"",@"SHT_CUDA_INFO"
	.align	4


	//----- nvinfo : EIATTR_REGCOUNT
	.align		4
        /*0000*/ 	.byte	0x04, 0x2f
        /*0002*/ 	.short	(.L_1 - .L_0)
	.align		4
.L_0:
        /*0004*/ 	.word	index@(triton_poi_fused_cat_44)
        /*0008*/ 	.word	0x00000016


	//----- nvinfo : EIATTR_MIN_STACK_SIZE
	.align		4
.L_1:
        /*000c*/ 	.byte	0x04, 0x12
        /*000e*/ 	.short	(.L_3 - .L_2)
	.align		4
.L_2:
        /*0010*/ 	.word	index@(triton_poi_fused_cat_44)
        /*0014*/ 	.word	0x00000000


	//----- nvinfo : EIATTR_FRAME_SIZE
	.align		4
.L_3:
        /*0018*/ 	.byte	0x04, 0x11
        /*001a*/ 	.short	(.L_5 - .L_4)
	.align		4
.L_4:
        /*001c*/ 	.word	index@(triton_poi_fused_cat_44)
        /*0020*/ 	.word	0x00000000


	//----- nvinfo : EIATTR_MIN_STACK_SIZE
	.align		4
.L_5:
        /*0024*/ 	.byte	0x04, 0x12
        /*0026*/ 	.short	(.L_7 - .L_6)
	.align		4
.L_6:
        /*0028*/ 	.word	index@(triton_poi_fused_cat_44)
        /*002c*/ 	.word	0x00000000
.L_7:


//--------------------- .nv.info.triton_poi_fused_cat_44 --------------------------
	.section	.nv.info.triton_poi_fused_cat_44,"",@"SHT_CUDA_INFO"
	.sectionflags	@""
	.align	4


	//----- nvinfo : EIATTR_CUDA_API_VERSION
	.align		4
        /*0000*/ 	.byte	0x04, 0x37
        /*0002*/ 	.short	(.L_9 - .L_8)
.L_8:
        /*0004*/ 	.word	0x0000007c


	//----- nvinfo : EIATTR_KPARAM_INFO
	.align		4
.L_9:
        /*0008*/ 	.byte	0x04, 0x17
        /*000a*/ 	.short	(.L_11 - .L_10)
.L_10:
        /*000c*/ 	.word	0x00000000
        /*0010*/ 	.short	0x0005
        /*0012*/ 	.short	0x0028
        /*0014*/ 	.byte	0x00, 0xf0, 0x11, 0x00


	//----- nvinfo : EIATTR_KPARAM_INFO
	.align		4
.L_11:
        /*0018*/ 	.byte	0x04, 0x17
        /*001a*/ 	.short	(.L_13 - .L_12)
.L_12:
        /*001c*/ 	.word	0x00000000
        /*0020*/ 	.short	0x0004
        /*0022*/ 	.short	0x0020
        /*0024*/ 	.byte	0x00, 0xf4, 0x21, 0x00


	//----- nvinfo : EIATTR_KPARAM_INFO
	.align		4
.L_13:
        /*0028*/ 	.byte	0x04, 0x17
        /*002a*/ 	.short	(.L_15 - .L_14)
.L_14:
        /*002c*/ 	.word	0x00000000
        /*0030*/ 	.short	0x0003
        /*0032*/ 	.short	0x0018
        /*0034*/ 	.byte	0x00, 0xf4, 0x21, 0x00


	//----- nvinfo : EIATTR_KPARAM_INFO
	.align		4
.L_15:
        /*0038*/ 	.byte	0x04, 0x17
        /*003a*/ 	.short	(.L_17 - .L_16)
.L_16:
        /*003c*/ 	.word	0x00000000
        /*0040*/ 	.short	0x0002
        /*0042*/ 	.short	0x0010
        /*0044*/ 	.byte	0x00, 0xf4, 0x21, 0x00


	//----- nvinfo : EIATTR_KPARAM_INFO
	.align		4
.L_17:
        /*0048*/ 	.byte	0x04, 0x17
        /*004a*/ 	.short	(.L_19 - .L_18)
.L_18:
        /*004c*/ 	.word	0x00000000
        /*0050*/ 	.short	0x0001
        /*0052*/ 	.short	0x0008
        /*0054*/ 	.byte	0x00, 0xf4, 0x21, 0x00


	//----- nvinfo : EIATTR_KPARAM_INFO
	.align		4
.L_19:
        /*0058*/ 	.byte	0x04, 0x17
        /*005a*/ 	.short	(.L_21 - .L_20)
.L_20:
        /*005c*/ 	.word	0x00000000
        /*0060*/ 	.short	0x0000
        /*0062*/ 	.short	0x0000
        /*0064*/ 	.byte	0x00, 0xf4, 0x21, 0x00


	//----- nvinfo : EIATTR_SPARSE_MMA_MASK
	.align		4
.L_21:
        /*0068*/ 	.byte	0x03, 0x50
        /*006a*/ 	.short	0x0000


	//----- nvinfo : EIATTR_MAXREG_COUNT
	.align		4
        /*006c*/ 	.byte	0x03, 0x1b
        /*006e*/ 	.short	0x00ff


	//----- nvinfo : EIATTR_EXIT_INSTR_OFFSETS
	.align		4
        /*0070*/ 	.byte	0x04, 0x1c
        /*0072*/ 	.short	(.L_23 - .L_22)


	//   ....[0]....
.L_22:
        /*0074*/ 	.word	0x000001e0


	//----- nvinfo : EIATTR_REQNTID
	.align		4
.L_23:
        /*0078*/ 	.byte	0x04, 0x10
        /*007a*/ 	.short	(.L_25 - .L_24)
.L_24:
        /*007c*/ 	.word	0x00000080
        /*0080*/ 	.word	0x00000001
        /*0084*/ 	.word	0x00000001


	//----- nvinfo : EIATTR_CBANK_PARAM_SIZE
	.align		4
.L_25:
        /*0088*/ 	.byte	0x03, 0x19
        /*008a*/ 	.short	0x002c


	//----- nvinfo : EIATTR_PARAM_CBANK
	.align		4
        /*008c*/ 	.byte	0x04, 0x0a
        /*008e*/ 	.short	(.L_27 - .L_26)
	.align		4
.L_26:
        /*0090*/ 	.word	index@(.nv.constant0.triton_poi_fused_cat_44)
        /*0094*/ 	.short	0x0210
        /*0096*/ 	.short	0x002c


	//----- nvinfo : EIATTR_SW_WAR
	.align		4
.L_27:
        /*0098*/ 	.byte	0x04, 0x36
        /*009a*/ 	.short	(.L_29 - .L_28)
.L_28:
        /*009c*/ 	.word	0x00000008
.L_29:


//--------------------- .nv.callgraph             --------------------------
	.section	.nv.callgraph,"",@"SHT_CUDA_CALLGRAPH"
	.align	4
	.sectionentsize	8
	.align		4
        /*0000*/ 	.word	0x00000000
	.align		4
        /*0004*/ 	.word	0xffffffff
	.align		4
        /*0008*/ 	.word	0x00000000
	.align		4
        /*000c*/ 	.word	0xfffffffe
	.align		4
        /*0010*/ 	.word	0x00000000
	.align		4
        /*0014*/ 	.word	0xfffffffd
	.align		4
        /*0018*/ 	.word	0x00000000
	.align		4
        /*001c*/ 	.word	0xfffffffc


//--------------------- .text.triton_poi_fused_cat_44 --------------------------
	.section	.text.triton_poi_fused_cat_44,"ax",@progbits
	.align	128
        .global         triton_poi_fused_cat_44
        .type           triton_poi_fused_cat_44,@function
        .size           triton_poi_fused_cat_44,(.L_x_1 - triton_poi_fused_cat_44)
        .other          triton_poi_fused_cat_44,@"STO_CUDA_ENTRY STV_DEFAULT"
triton_poi_fused_cat_44:
.text.triton_poi_fused_cat_44:
[----:B------:R-:W-:Y:S01]  /*0000*/  LDC R1, c[0x0][0x28] ;  /* 0x00000a00ff017b82 */ /* 0x000fe20000000800 */
[----:B------:R-:W1:Y:S07]  /*0010*/  S2R R0, SR_TID.X ;  /* 0x0000000000007919 */ /* 0x000e6e0000002100 */
[----:B------:R-:W2:Y:S01]  /*0020*/  LDC.64 R2, c[0x0][0x210] ;  /* 0x00008400ff027b82 */ /* 0x000ea20000000a00 */
[----:B------:R-:W-:Y:S01]  /*0030*/  ULDC.64 UR4, c[0x0][0x208] ;  /* 0x0000820000047ab9 */ /* 0x000fe20000000a00 */
[----:B------:R-:W3:Y:S06]  /*0040*/  S2R R13, SR_CTAID.X ;  /* 0x00000000000d7919 */ /* 0x000eec0000002500 */
[----:B------:R-:W4:Y:S08]  /*0050*/  LDC.64 R6, c[0x0][0x218] ;  /* 0x00008600ff067b82 */ /* 0x000f300000000a00 */
[----:B------:R-:W5:Y:S08]  /*0060*/  LDC.64 R8, c[0x0][0x220] ;  /* 0x00008800ff087b82 */ /* 0x000f700000000a00 */
[----:B------:R-:W4:Y:S01]  /*0070*/  LDC.64 R10, c[0x0][0x228] ;  /* 0x00008a00ff0a7b82 */ /* 0x000f220000000a00 */
[----:B-1----:R-:W-:-:S04]  /*0080*/  SHF.L.U32 R0, R0, 0x1, RZ ;  /* 0x0000000100007819 */ /* 0x002fc800000006ff */
[----:B------:R-:W-:-:S04]  /*0090*/  LOP3.LUT R0, R0, 0xfe, RZ, 0xc0, !PT ;  /* 0x000000fe00007812 */ /* 0x000fc800078ec0ff */
[----:B---3--:R-:W-:-:S05]  /*00a0*/  LEA R13, R13, R0, 0x8 ;  /* 0x000000000d0d7211 */ /* 0x008fca00078e40ff */
[----:B--2---:R-:W-:-:S06]  /*00b0*/  IMAD.WIDE R2, R13, 0x4, R2 ;  /* 0x000000040d027825 */ /* 0x004fcc00078e0202 */
[----:B------:R-:W2:Y:S01]  /*00c0*/  LDG.E.64 R2, desc[UR4][R2.64] ;  /* 0x0000000402027981 */ /* 0x000ea2000c1e1b00 */
[----:B------:R-:W-:-:S05]  /*00d0*/  IMAD.HI R0, R13, 0x2aaaaaab, RZ ;  /* 0x2aaaaaab0d007827 */ /* 0x000fca00078e02ff */
[----:B------:R-:W-:-:S04]  /*00e0*/  SHF.R.U32.HI R5, RZ, 0x1f, R0 ;  /* 0x0000001fff057819 */ /* 0x000fc80000011600 */
[----:B------:R-:W-:Y:S02]  /*00f0*/  LEA.HI.SX32 R0, R0, R5, 0x15 ;  /* 0x0000000500007211 */ /* 0x000fe400078faaff */
[----:B------:R-:W1:Y:S03]  /*0100*/  LDC.64 R4, c[0x0][0x230] ;  /* 0x00008c00ff047b82 */ /* 0x000e660000000a00 */
[----:B------:R-:W-:-:S04]  /*0110*/  IMAD R13, R0, -0x3000, R13 ;  /* 0xffffd000000d7824 */ /* 0x000fc800078e020d */
[----:B------:R-:W-:-:S04]  /*0120*/  IMAD R13, R0, 0x3c000, R13 ;  /* 0x0003c000000d7824 */ /* 0x000fc800078e020d */
[----:B------:R-:W-:Y:S02]  /*0130*/  IMAD R15, R0, 0x3000, R13 ;  /* 0x00003000000f7824 */ /* 0x000fe400078e020d */
[----:B----4-:R-:W-:-:S04]  /*0140*/  IMAD.WIDE R6, R13, 0x4, R6 ;  /* 0x000000040d067825 */ /* 0x010fc800078e0206 */
[----:B------:R-:W-:Y:S02]  /*0150*/  IMAD R17, R0, 0x3000, R15 ;  /* 0x0000300000117824 */ /* 0x000fe400078e020f */
[----:B-----5:R-:W-:-:S04]  /*0160*/  IMAD.WIDE R8, R15, 0x4, R8 ;  /* 0x000000040f087825 */ /* 0x020fc800078e0208 */
[----:B------:R-:W-:Y:S02]  /*0170*/  IMAD R19, R0, 0x3000, R17 ;  /* 0x0000300000137824 */ /* 0x000fe400078e0211 */
[----:B0-----:R-:W-:-:S04]  /*0180*/  IMAD.WIDE R10, R17, 0x4, R10 ;  /* 0x00000004110a7825 */ /* 0x001fc800078e020a */
[----:B-1----:R-:W-:Y:S01]  /*0190*/  IMAD.WIDE R4, R19, 0x4, R4 ;  /* 0x0000000413047825 */ /* 0x002fe200078e0204 */
[----:B--2---:R-:W-:Y:S04]  /*01a0*/  STG.E.64 desc[UR4][R6.64], R2 ;  /* 0x0000000206007986 */ /* 0x004fe8000c101b04 */
[----:B------:R-:W-:Y:S04]  /*01b0*/  STG.E.64 desc[UR4][R8.64], R2 ;  /* 0x0000000208007986 */ /* 0x000fe8000c101b04 */
[----:B------:R-:W-:Y:S04]  /*01c0*/  STG.E.64 desc[UR4][R10.64], R2 ;  /* 0x000000020a007986 */ /* 0x000fe8000c101b04 */
[----:B------:R-:W-:Y:S01]  /*01d0*/  STG.E.64 desc[UR4][R4.64], R2 ;  /* 0x0000000204007986 */ /* 0x000fe2000c101b04 */
[----:B------:R-:W-:Y:S05]  /*01e0*/  EXIT ;  /* 0x000000000000794d */ /* 0x000fea0003800000 */
.L_x_0:
[----:B------:R-:W-:-:S00]  /*01f0*/  BRA `(.L_x_0) ;  /* 0xfffffffc00fc7947 */ /* 0x000fc0000383ffff */
[----:B------:R-:W-:-:S00]  /*0200*/  NOP ;  /* 0x0000000000007918 */ /* 0x000fc00000000000 */
[----:B------:R-:W-:-:S00]  /*0210*/  NOP ;  /* 0x0000000000007918 */ /* 0x000fc00000000000 */
[----:B------:R-:W-:-:S00]  /*0220*/  NOP ;  /* 0x0000000000007918 */ /* 0x000fc00000000000 */
[----:B------:R-:W-:-:S00]  /*0230*/  NOP ;  /* 0x0000000000007918 */ /* 0x000fc00000000000 */
[----:B------:R-:W-:-:S00]  /*0240*/  NOP ;  /* 0x0000000000007918 */ /* 0x000fc00000000000 */
[----:B------:R-:W-:-:S00]  /*0250*/  NOP ;  /* 0x0000000000007918 */ /* 0x000fc00000000000 */
[----:B------:R-:W-:-:S00]  /*0260*/  NOP ;  /* 0x0000000000007918 */ /* 0x000fc00000000000 */
[----:B------:R-:W-:-:S00]  /*0270*/  NOP ;  /* 0x0000000000007918 */ /* 0x000fc00000000000 */
.L_x_1:


//--------------------- .nv.constant0.triton_poi_fused_cat_44 --------------------------
	.section	.nv.constant0.triton_poi_fused_cat_44,"a",@progbits
	.sectionflags	@""
	.align	4
.nv.constant0.triton_poi_fused_cat_44:
	.zero		572
